	.headerflags	@"EF_CUDA_TEXMODE_UNIFIED EF_CUDA_64BIT_ADDRESS EF_CUDA_ACCELERATORS EF_CUDA_SM90 EF_CUDA_VIRTUAL_SM(EF_CUDA_SM90)"
	.elftype	@"ET_EXEC"


//--------------------- .nv.info                  --------------------------
	.section	.nv.info,"",@"SHT_CUDA_INFO"
	.align	4


	//----- nvinfo : EIATTR_REGCOUNT
	.align		4
        /*0000*/ 	.byte	0x04, 0x2f
        /*0002*/ 	.short	(.L_1 - .L_0)
	.align		4
.L_0:
        /*0004*/ 	.word	index@(triton_poi_fused_mul_rsub_0)
        /*0008*/ 	.word	0x00000012


	//----- nvinfo : EIATTR_MIN_STACK_SIZE
	.align		4
.L_1:
        /*000c*/ 	.byte	0x04, 0x12
        /*000e*/ 	.short	(.L_3 - .L_2)
	.align		4
.L_2:
        /*0010*/ 	.word	index@(triton_poi_fused_mul_rsub_0)
        /*0014*/ 	.word	0x00000000


	//----- nvinfo : EIATTR_FRAME_SIZE
	.align		4
.L_3:
        /*0018*/ 	.byte	0x04, 0x11
        /*001a*/ 	.short	(.L_5 - .L_4)
	.align		4
.L_4:
        /*001c*/ 	.word	index@(triton_poi_fused_mul_rsub_0)
        /*0020*/ 	.word	0x00000000


	//----- nvinfo : EIATTR_MIN_STACK_SIZE
	.align		4
.L_5:
        /*0024*/ 	.byte	0x04, 0x12
        /*0026*/ 	.short	(.L_7 - .L_6)
	.align		4
.L_6:
        /*0028*/ 	.word	index@(triton_poi_fused_mul_rsub_0)
        /*002c*/ 	.word	0x00000000
.L_7:


//--------------------- .nv.info.triton_poi_fused_mul_rsub_0 --------------------------
	.section	.nv.info.triton_poi_fused_mul_rsub_0,"",@"SHT_CUDA_INFO"
	.sectionflags	@""
	.align	4


	//----- nvinfo : EIATTR_CUDA_API_VERSION
	.align		4
        /*0000*/ 	.byte	0x04, 0x37
        /*0002*/ 	.short	(.L_9 - .L_8)
.L_8:
        /*0004*/ 	.word	0x0000007c


	//----- nvinfo : EIATTR_KPARAM_INFO
	.align		4
.L_9:
        /*0008*/ 	.byte	0x04, 0x17
        /*000a*/ 	.short	(.L_11 - .L_10)
.L_10:
        /*000c*/ 	.word	0x00000000
        /*0010*/ 	.short	0x0004
        /*0012*/ 	.short	0x0020
        /*0014*/ 	.byte	0x00, 0xf0, 0x11, 0x00


	//----- nvinfo : EIATTR_KPARAM_INFO
	.align		4
.L_11:
        /*0018*/ 	.byte	0x04, 0x17
        /*001a*/ 	.short	(.L_13 - .L_12)
.L_12:
        /*001c*/ 	.word	0x00000000
        /*0020*/ 	.short	0x0003
        /*0022*/ 	.short	0x0018
        /*0024*/ 	.byte	0x00, 0xf4, 0x21, 0x00


	//----- nvinfo : EIATTR_KPARAM_INFO
	.align		4
.L_13:
        /*0028*/ 	.byte	0x04, 0x17
        /*002a*/ 	.short	(.L_15 - .L_14)
.L_14:
        /*002c*/ 	.word	0x00000000
        /*0030*/ 	.short	0x0002
        /*0032*/ 	.short	0x0010
        /*0034*/ 	.byte	0x00, 0xf4, 0x21, 0x00


	//----- nvinfo : EIATTR_KPARAM_INFO
	.align		4
.L_15:
        /*0038*/ 	.byte	0x04, 0x17
        /*003a*/ 	.short	(.L_17 - .L_16)
.L_16:
        /*003c*/ 	.word	0x00000000
        /*0040*/ 	.short	0x0001
        /*0042*/ 	.short	0x0008
        /*0044*/ 	.byte	0x00, 0xf4, 0x21, 0x00


	//----- nvinfo : EIATTR_KPARAM_INFO
	.align		4
.L_17:
        /*0048*/ 	.byte	0x04, 0x17
        /*004a*/ 	.short	(.L_19 - .L_18)
.L_18:
        /*004c*/ 	.word	0x00000000
        /*0050*/ 	.short	0x0000
        /*0052*/ 	.short	0x0000
        /*0054*/ 	.byte	0x00, 0xf4, 0x21, 0x00


	//----- nvinfo : EIATTR_SPARSE_MMA_MASK
	.align		4
.L_19:
        /*0058*/ 	.byte	0x03, 0x50
        /*005a*/ 	.short	0x0000


	//----- nvinfo : EIATTR_MAXREG_COUNT
	.align		4
        /*005c*/ 	.byte	0x03, 0x1b
        /*005e*/ 	.short	0x00ff


	//----- nvinfo : EIATTR_EXIT_INSTR_OFFSETS
	.align		4
        /*0060*/ 	.byte	0x04, 0x1c
        /*0062*/ 	.short	(.L_21 - .L_20)


	//   ....[0]....
.L_20:
        /*0064*/ 	.word	0x00000190


	//----- nvinfo : EIATTR_REQNTID
	.align		4
.L_21:
        /*0068*/ 	.byte	0x04, 0x10
        /*006a*/ 	.short	(.L_23 - .L_22)
.L_22:
        /*006c*/ 	.word	0x00000100
        /*0070*/ 	.word	0x00000001
        /*0074*/ 	.word	0x00000001


	//----- nvinfo : EIATTR_CBANK_PARAM_SIZE
	.align		4
.L_23:
        /*0078*/ 	.byte	0x03, 0x19
        /*007a*/ 	.short	0x0024


	//----- nvinfo : EIATTR_PARAM_CBANK
	.align		4
        /*007c*/ 	.byte	0x04, 0x0a
        /*007e*/ 	.short	(.L_25 - .L_24)
	.align		4
.L_24:
        /*0080*/ 	.word	index@(.nv.constant0.triton_poi_fused_mul_rsub_0)
        /*0084*/ 	.short	0x0210
        /*0086*/ 	.short	0x0024


	//----- nvinfo : EIATTR_SW_WAR
	.align		4
.L_25:
        /*0088*/ 	.byte	0x04, 0x36
        /*008a*/ 	.short	(.L_27 - .L_26)
.L_26:
        /*008c*/ 	.word	0x00000008
.L_27:


//--------------------- .nv.callgraph             --------------------------
	.section	.nv.callgraph,"",@"SHT_CUDA_CALLGRAPH"
	.align	4
	.sectionentsize	8
	.align		4
        /*0000*/ 	.word	0x00000000
	.align		4
        /*0004*/ 	.word	0xffffffff
	.align		4
        /*0008*/ 	.word	0x00000000
	.align		4
        /*000c*/ 	.word	0xfffffffe
	.align		4
        /*0010*/ 	.word	0x00000000
	.align		4
        /*0014*/ 	.word	0xfffffffd
	.align		4
        /*0018*/ 	.word	0x00000000
	.align		4
        /*001c*/ 	.word	0xfffffffc


//--------------------- .text.triton_poi_fused_mul_rsub_0 --------------------------
	.section	.text.triton_poi_fused_mul_rsub_0,"ax",@progbits
	.align	128
        .global         triton_poi_fused_mul_rsub_0
        .type           triton_poi_fused_mul_rsub_0,@function
        .size           triton_poi_fused_mul_rsub_0,(.L_x_1 - triton_poi_fused_mul_rsub_0)
        .other          triton_poi_fused_mul_rsub_0,@"STO_CUDA_ENTRY STV_DEFAULT"
triton_poi_fused_mul_rsub_0:
.text.triton_poi_fused_mul_rsub_0:
[----:B------:R-:W-:Y:S01]  /*0000*/  LDC R1, c[0x0][0x28] ;  /* 0x00000a00ff017b82 */ /* 0x000fe20000000800 */
[----:B------:R-:W1:Y:S07]  /*0010*/  S2R R0, SR_TID.X ;  /* 0x0000000000007919 */ /* 0x000e6e0000002100 */
[----:B------:R-:W2:Y:S01]  /*0020*/  LDC.64 R4, c[0x0][0x218] ;  /* 0x00008600ff047b82 */ /* 0x000ea20000000a00 */
[----:B------:R-:W-:Y:S01]  /*0030*/  ULDC.64 UR4, c[0x0][0x208] ;  /* 0x0000820000047ab9 */ /* 0x000fe20000000a00 */
[----:B------:R-:W3:Y:S06]  /*0040*/  S2R R11, SR_CTAID.X ;  /* 0x00000000000b7919 */ /* 0x000eec0000002500 */
[----:B------:R-:W4:Y:S08]  /*0050*/  LDC.64 R2, c[0x0][0x210] ;  /* 0x00008400ff027b82 */ /* 0x000f300000000a00 */
[----:B------:R-:W5:Y:S08]  /*0060*/  LDC.64 R6, c[0x0][0x220] ;  /* 0x00008800ff067b82 */ /* 0x000f700000000a00 */
[----:B------:R-:W5:Y:S01]  /*0070*/  LDC.64 R8, c[0x0][0x228] ;  /* 0x00008a00ff087b82 */ /* 0x000f620000000a00 */
[----:B-1----:R-:W-:-:S04]  /*0080*/  SHF.L.U32 R0, R0, 0x1, RZ ;  /* 0x0000000100007819 */ /* 0x002fc800000006ff */
[----:B------:R-:W-:-:S04]  /*0090*/  LOP3.LUT R0, R0, 0x1fe, RZ, 0xc0, !PT ;  /* 0x000001fe00007812 */ /* 0x000fc800078ec0ff */
[----:B---3--:R-:W-:-:S05]  /*00a0*/  LEA R11, R11, R0, 0x9 ;  /* 0x000000000b0b7211 */ /* 0x008fca00078e48ff */
[----:B--2---:R-:W-:-:S04]  /*00b0*/  IMAD.WIDE R4, R11, 0x4, R4 ;  /* 0x000000040b047825 */ /* 0x004fc800078e0204 */
[C---:B----4-:R-:W-:Y:S02]  /*00c0*/  IMAD.WIDE R2, R11.reuse, 0x4, R2 ;  /* 0x000000040b027825 */ /* 0x050fe400078e0202 */
[----:B------:R-:W2:Y:S04]  /*00d0*/  LDG.E.64 R4, desc[UR4][R4.64] ;  /* 0x0000000404047981 */ /* 0x000ea8000c1e1b00 */
[----:B------:R-:W3:Y:S01]  /*00e0*/  LDG.E.64 R2, desc[UR4][R2.64] ;  /* 0x0000000402027981 */ /* 0x000ee2000c1e1b00 */
[----:B-----5:R-:W-:-:S04]  /*00f0*/  IMAD.WIDE R6, R11, 0x4, R6 ;  /* 0x000000040b067825 */ /* 0x020fc800078e0206 */
[----:B--2---:R-:W-:Y:S01]  /*0100*/  FADD R13, -R4, 1 ;  /* 0x3f800000040d7421 */ /* 0x004fe20000000100 */
[----:B------:R-:W-:-:S03]  /*0110*/  FADD R0, -R5, 1 ;  /* 0x3f80000005007421 */ /* 0x000fc60000000100 */
[C---:B---3--:R-:W-:Y:S01]  /*0120*/  FMUL R14, R2.reuse, R13 ;  /* 0x0000000d020e7220 */ /* 0x048fe20000400000 */
[----:B------:R-:W-:Y:S01]  /*0130*/  FMUL R12, R2, R4 ;  /* 0x00000004020c7220 */ /* 0x000fe20000400000 */
[C---:B------:R-:W-:Y:S01]  /*0140*/  FMUL R13, R3.reuse, R5 ;  /* 0x00000005030d7220 */ /* 0x040fe20000400000 */
[----:B------:R-:W-:Y:S01]  /*0150*/  FMUL R15, R3, R0 ;  /* 0x00000000030f7220 */ /* 0x000fe20000400000 */
[----:B0-----:R-:W-:-:S03]  /*0160*/  IMAD.WIDE R4, R11, 0x4, R8 ;  /* 0x000000040b047825 */ /* 0x001fc600078e0208 */
[----:B------:R-:W-:Y:S04]  /*0170*/  STG.E.64 desc[UR4][R6.64], R12 ;  /* 0x0000000c06007986 */ /* 0x000fe8000c101b04 */
[----:B------:R-:W-:Y:S01]  /*0180*/  STG.E.64 desc[UR4][R4.64], R14 ;  /* 0x0000000e04007986 */ /* 0x000fe2000c101b04 */
[----:B------:R-:W-:Y:S05]  /*0190*/  EXIT ;  /* 0x000000000000794d */ /* 0x000fea0003800000 */
.L_x_0:
[----:B------:R-:W-:-:S00]  /*01a0*/  BRA `(.L_x_0) ;  /* 0xfffffffc00fc7947 */ /* 0x000fc0000383ffff */
[----:B------:R-:W-:-:S00]  /*01b0*/  NOP ;  /* 0x0000000000007918 */ /* 0x000fc00000000000 */
        /* <DEDUP_REMOVED lines=12> */
.L_x_1:


//--------------------- .nv.constant0.triton_poi_fused_mul_rsub_0 --------------------------
	.section	.nv.constant0.triton_poi_fused_mul_rsub_0,"a",@progbits
	.sectionflags	@""
	.align	4
.nv.constant0.triton_poi_fused_mul_rsub_0:
	.zero		564
